//
// Generated by NVIDIA NVVM Compiler
//
// Compiler Build ID: CL-36424714
// Cuda compilation tools, release 13.0, V13.0.88
// Based on NVVM 20.0.0
//

.version 9.0
.target sm_100
.address_size 64

	// .globl	_Z13gpuNaiveTransPKiPii
// _ZZ11gpuOptTransPKiPiiE3tmp has been demoted

.visible .entry _Z13gpuNaiveTransPKiPii(
	.param .u64 .ptr .align 1 _Z13gpuNaiveTransPKiPii_param_0,
	.param .u64 .ptr .align 1 _Z13gpuNaiveTransPKiPii_param_1,
	.param .u32 _Z13gpuNaiveTransPKiPii_param_2
)
{
	.reg .b32 	%r<13>;
	.reg .b64 	%rd<9>;

	ld.param.u64 	%rd1, [_Z13gpuNaiveTransPKiPii_param_0];
	ld.param.u64 	%rd2, [_Z13gpuNaiveTransPKiPii_param_1];
	ld.param.u32 	%r1, [_Z13gpuNaiveTransPKiPii_param_2];
	cvta.to.global.u64 	%rd3, %rd2;
	cvta.to.global.u64 	%rd4, %rd1;
	mov.u32 	%r2, %ctaid.x;
	mov.u32 	%r3, %ntid.x;
	mov.u32 	%r4, %tid.x;
	mad.lo.s32 	%r5, %r2, %r3, %r4;
	mov.u32 	%r6, %ctaid.y;
	mov.u32 	%r7, %ntid.y;
	mov.u32 	%r8, %tid.y;
	mad.lo.s32 	%r9, %r6, %r7, %r8;
	mad.lo.s32 	%r10, %r1, %r5, %r9;
	mul.wide.s32 	%rd5, %r10, 4;
	add.s64 	%rd6, %rd4, %rd5;
	ld.global.u32 	%r11, [%rd6];
	mad.lo.s32 	%r12, %r1, %r9, %r5;
	mul.wide.s32 	%rd7, %r12, 4;
	add.s64 	%rd8, %rd3, %rd7;
	st.global.u32 	[%rd8], %r11;
	ret;

}
	// .globl	_Z11gpuOptTransPKiPii
.visible .entry _Z11gpuOptTransPKiPii(
	.param .u64 .ptr .align 1 _Z11gpuOptTransPKiPii_param_0,
	.param .u64 .ptr .align 1 _Z11gpuOptTransPKiPii_param_1,
	.param .u32 _Z11gpuOptTransPKiPii_param_2
)
{
	.reg .b32 	%r<19>;
	.reg .b64 	%rd<9>;
	.reg .b64 	%fd<3>;
	// demoted variable
	.shared .align 8 .b8 _ZZ11gpuOptTransPKiPiiE3tmp[8192];
	ld.param.u64 	%rd1, [_Z11gpuOptTransPKiPii_param_0];
	ld.param.u64 	%rd2, [_Z11gpuOptTransPKiPii_param_1];
	ld.param.u32 	%r1, [_Z11gpuOptTransPKiPii_param_2];
	cvta.to.global.u64 	%rd3, %rd2;
	cvta.to.global.u64 	%rd4, %rd1;
	mov.u32 	%r2, %ctaid.x;
	mov.u32 	%r3, %ntid.x;
	mov.u32 	%r4, %tid.x;
	mad.lo.s32 	%r5, %r2, %r3, %r4;
	mov.u32 	%r6, %ctaid.y;
	mov.u32 	%r7, %ntid.y;
	mov.u32 	%r8, %tid.y;
	mad.lo.s32 	%r9, %r6, %r7, %r8;
	mad.lo.s32 	%r10, %r1, %r5, %r9;
	mul.wide.s32 	%rd5, %r10, 4;
	add.s64 	%rd6, %rd4, %rd5;
	ld.global.u32 	%r11, [%rd6];
	cvt.rn.f64.s32 	%fd1, %r11;
	shl.b32 	%r12, %r4, 8;
	mov.u32 	%r13, _ZZ11gpuOptTransPKiPiiE3tmp;
	add.s32 	%r14, %r13, %r12;
	shl.b32 	%r15, %r8, 3;
	add.s32 	%r16, %r14, %r15;
	st.shared.f64 	[%r16], %fd1;
	bar.sync 	0;
	ld.shared.f64 	%fd2, [%r16];
	cvt.rzi.s32.f64 	%r17, %fd2;
	mad.lo.s32 	%r18, %r1, %r9, %r5;
	mul.wide.s32 	%rd7, %r18, 4;
	add.s64 	%rd8, %rd3, %rd7;
	st.global.u32 	[%rd8], %r17;
	ret;

}


// ===== COMPILED SASS (sm_100) =====

	.target	sm_100

	.elftype	@"ET_EXEC"


//--------------------- .note.nv.tkinfo           --------------------------
	.section	.note.nv.tkinfo,"",@"SHT_NOTE"
	.sectionflags	@"SHF_NOTE_NV_TKINFO"
	.tkinfo
        /*0018*/ 	.word	0x00000002
        /*0030*/ 	.string	""
        /*0030*/ 	.string	"ptxas"
        /*0030*/ 	.string	"Cuda compilation tools, release 13.0, V13.0.88"
        /*0030*/ 	.string	"Build cuda_13.0.r13.0/compiler.36424714_0"
        /*0030*/ 	.string	"-arch sm_100 -m 64 "



//--------------------- .note.nv.cuinfo           --------------------------
	.section	.note.nv.cuinfo,"",@"SHT_NOTE"
	.sectionflags	@"SHF_NOTE_NV_CUINFO"
        /*0018*/ 	.short	0x0002
        /*001a*/ 	.short	0x0064
        /*001c*/ 	.short	0x0082
	.zero		2


//--------------------- .nv.info                  --------------------------
	.section	.nv.info,"",@"SHT_CUDA_INFO"
	.align	4


	//----- nvinfo : EIATTR_REGCOUNT
	.align		4
        /*0000*/ 	.byte	0x04, 0x2f
        /*0002*/ 	.short	(.L_1 - .L_0)
	.align		4
.L_0:
        /*0004*/ 	.word	index@(_Z13gpuNaiveTransPKiPii)
        /*0008*/ 	.word	0x0000000a


	//----- nvinfo : EIATTR_FRAME_SIZE
	.align		4
.L_1:
        /*000c*/ 	.byte	0x04, 0x11
        /*000e*/ 	.short	(.L_3 - .L_2)
	.align		4
.L_2:
        /*0010*/ 	.word	index@(_Z13gpuNaiveTransPKiPii)
        /*0014*/ 	.word	0x00000000


	//----- nvinfo : EIATTR_REGCOUNT
	.align		4
.L_3:
        /*0018*/ 	.byte	0x04, 0x2f
        /*001a*/ 	.short	(.L_5 - .L_4)
	.align		4
.L_4:
        /*001c*/ 	.word	index@(_Z11gpuOptTransPKiPii)
        /*0020*/ 	.word	0x00000010


	//----- nvinfo : EIATTR_FRAME_SIZE
	.align		4
.L_5:
        /*0024*/ 	.byte	0x04, 0x11
        /*0026*/ 	.short	(.L_7 - .L_6)
	.align		4
.L_6:
        /*0028*/ 	.word	index@(_Z11gpuOptTransPKiPii)
        /*002c*/ 	.word	0x00000000


	//----- nvinfo : EIATTR_MIN_STACK_SIZE
	.align		4
.L_7:
        /*0030*/ 	.byte	0x04, 0x12
        /*0032*/ 	.short	(.L_9 - .L_8)
	.align		4
.L_8:
        /*0034*/ 	.word	index@(_Z11gpuOptTransPKiPii)
        /*0038*/ 	.word	0x00000000


	//----- nvinfo : EIATTR_MIN_STACK_SIZE
	.align		4
.L_9:
        /*003c*/ 	.byte	0x04, 0x12
        /*003e*/ 	.short	(.L_11 - .L_10)
	.align		4
.L_10:
        /*0040*/ 	.word	index@(_Z13gpuNaiveTransPKiPii)
        /*0044*/ 	.word	0x00000000
.L_11:


//--------------------- .nv.compat                --------------------------
	.section	.nv.compat,"",@"SHT_CUDA_COMPAT_INFO"
	.align	4
        /*0000*/ 	.byte	0x02, 0x09, 0x00, 0x00, 0x02, 0x02, 0x01, 0x00, 0x02, 0x05, 0x05, 0x00, 0x03, 0x07, 0x01, 0x01
        /*0010*/ 	.byte	0x02, 0x03, 0x00, 0x00, 0x02, 0x06, 0x01, 0x00, 0x04, 0x0b, 0x08, 0x00, 0x09, 0x00, 0x00, 0x00
        /*0020*/ 	.byte	0x00, 0x00, 0x00, 0x00


//--------------------- .nv.info._Z11gpuOptTransPKiPii --------------------------
	.section	.nv.info._Z11gpuOptTransPKiPii,"",@"SHT_CUDA_INFO"
	.sectionflags	@""
	.align	4


	//----- nvinfo : EIATTR_CUDA_API_VERSION
	.align		4
        /*0000*/ 	.byte	0x04, 0x37
        /*0002*/ 	.short	(.L_13 - .L_12)
.L_12:
        /*0004*/ 	.word	0x00000082


	//----- nvinfo : EIATTR_KPARAM_INFO
	.align		4
.L_13:
        /*0008*/ 	.byte	0x04, 0x17
        /*000a*/ 	.short	(.L_15 - .L_14)
.L_14:
        /*000c*/ 	.word	0x00000000
        /*0010*/ 	.short	0x0002
        /*0012*/ 	.short	0x0010
        /*0014*/ 	.byte	0x00, 0xf0, 0x11, 0x00


	//----- nvinfo : EIATTR_KPARAM_INFO
	.align		4
.L_15:
        /*0018*/ 	.byte	0x04, 0x17
        /*001a*/ 	.short	(.L_17 - .L_16)
.L_16:
        /*001c*/ 	.word	0x00000000
        /*0020*/ 	.short	0x0001
        /*0022*/ 	.short	0x0008
        /*0024*/ 	.byte	0x00, 0xf5, 0x21, 0x00


	//----- nvinfo : EIATTR_KPARAM_INFO
	.align		4
.L_17:
        /*0028*/ 	.byte	0x04, 0x17
        /*002a*/ 	.short	(.L_19 - .L_18)
.L_18:
        /*002c*/ 	.word	0x00000000
        /*0030*/ 	.short	0x0000
        /*0032*/ 	.short	0x0000
        /*0034*/ 	.byte	0x00, 0xf5, 0x21, 0x00


	//----- nvinfo : EIATTR_SPARSE_MMA_MASK
	.align		4
.L_19:
        /*0038*/ 	.byte	0x03, 0x50
        /*003a*/ 	.short	0x0000


	//----- nvinfo : EIATTR_MAXREG_COUNT
	.align		4
        /*003c*/ 	.byte	0x03, 0x1b
        /*003e*/ 	.short	0x00ff


	//----- nvinfo : EIATTR_NUM_BARRIERS
	.align		4
        /*0040*/ 	.byte	0x02, 0x4c
        /*0042*/ 	.byte	0x01
	.zero		1


	//----- nvinfo : EIATTR_MERCURY_ISA_VERSION
	.align		4
        /*0044*/ 	.byte	0x03, 0x5f
        /*0046*/ 	.short	0x0101


	//----- nvinfo : EIATTR_VRC_CTA_INIT_COUNT
	.align		4
        /*0048*/ 	.byte	0x02, 0x4a
	.zero		1
	.zero		1


	//----- nvinfo : EIATTR_EXIT_INSTR_OFFSETS
	.align		4
        /*004c*/ 	.byte	0x04, 0x1c
        /*004e*/ 	.short	(.L_21 - .L_20)


	//   ....[0]....
.L_20:
        /*0050*/ 	.word	0x000001d0


	//----- nvinfo : EIATTR_CBANK_PARAM_SIZE
	.align		4
.L_21:
        /*0054*/ 	.byte	0x03, 0x19
        /*0056*/ 	.short	0x0014


	//----- nvinfo : EIATTR_PARAM_CBANK
	.align		4
        /*0058*/ 	.byte	0x04, 0x0a
        /*005a*/ 	.short	(.L_23 - .L_22)
	.align		4
.L_22:
        /*005c*/ 	.word	index@(.nv.constant0._Z11gpuOptTransPKiPii)
        /*0060*/ 	.short	0x0380
        /*0062*/ 	.short	0x0014


	//----- nvinfo : EIATTR_SW_WAR
	.align		4
.L_23:
        /*0064*/ 	.byte	0x04, 0x36
        /*0066*/ 	.short	(.L_25 - .L_24)
.L_24:
        /*0068*/ 	.word	0x00000008
.L_25:


//--------------------- .nv.info._Z13gpuNaiveTransPKiPii --------------------------
	.section	.nv.info._Z13gpuNaiveTransPKiPii,"",@"SHT_CUDA_INFO"
	.sectionflags	@""
	.align	4


	//----- nvinfo : EIATTR_CUDA_API_VERSION
	.align		4
        /*0000*/ 	.byte	0x04, 0x37
        /*0002*/ 	.short	(.L_27 - .L_26)
.L_26:
        /*0004*/ 	.word	0x00000082


	//----- nvinfo : EIATTR_KPARAM_INFO
	.align		4
.L_27:
        /*0008*/ 	.byte	0x04, 0x17
        /*000a*/ 	.short	(.L_29 - .L_28)
.L_28:
        /*000c*/ 	.word	0x00000000
        /*0010*/ 	.short	0x0002
        /*0012*/ 	.short	0x0010
        /*0014*/ 	.byte	0x00, 0xf0, 0x11, 0x00


	//----- nvinfo : EIATTR_KPARAM_INFO
	.align		4
.L_29:
        /*0018*/ 	.byte	0x04, 0x17
        /*001a*/ 	.short	(.L_31 - .L_30)
.L_30:
        /*001c*/ 	.word	0x00000000
        /*0020*/ 	.short	0x0001
        /*0022*/ 	.short	0x0008
        /*0024*/ 	.byte	0x00, 0xf5, 0x21, 0x00


	//----- nvinfo : EIATTR_KPARAM_INFO
	.align		4
.L_31:
        /*0028*/ 	.byte	0x04, 0x17
        /*002a*/ 	.short	(.L_33 - .L_32)
.L_32:
        /*002c*/ 	.word	0x00000000
        /*0030*/ 	.short	0x0000
        /*0032*/ 	.short	0x0000
        /*0034*/ 	.byte	0x00, 0xf5, 0x21, 0x00


	//----- nvinfo : EIATTR_SPARSE_MMA_MASK
	.align		4
.L_33:
        /*0038*/ 	.byte	0x03, 0x50
        /*003a*/ 	.short	0x0000


	//----- nvinfo : EIATTR_MAXREG_COUNT
	.align		4
        /*003c*/ 	.byte	0x03, 0x1b
        /*003e*/ 	.short	0x00ff


	//----- nvinfo : EIATTR_MERCURY_ISA_VERSION
	.align		4
        /*0040*/ 	.byte	0x03, 0x5f
        /*0042*/ 	.short	0x0101


	//----- nvinfo : EIATTR_VRC_CTA_INIT_COUNT
	.align		4
        /*0044*/ 	.byte	0x02, 0x4a
	.zero		1
	.zero		1


	//----- nvinfo : EIATTR_EXIT_INSTR_OFFSETS
	.align		4
        /*0048*/ 	.byte	0x04, 0x1c
        /*004a*/ 	.short	(.L_35 - .L_34)


	//   ....[0]....
.L_34:
        /*004c*/ 	.word	0x00000130


	//----- nvinfo : EIATTR_CBANK_PARAM_SIZE
	.align		4
.L_35:
        /*0050*/ 	.byte	0x03, 0x19
        /*0052*/ 	.short	0x0014


	//----- nvinfo : EIATTR_PARAM_CBANK
	.align		4
        /*0054*/ 	.byte	0x04, 0x0a
        /*0056*/ 	.short	(.L_37 - .L_36)
	.align		4
.L_36:
        /*0058*/ 	.word	index@(.nv.constant0._Z13gpuNaiveTransPKiPii)
        /*005c*/ 	.short	0x0380
        /*005e*/ 	.short	0x0014


	//----- nvinfo : EIATTR_SW_WAR
	.align		4
.L_37:
        /*0060*/ 	.byte	0x04, 0x36
        /*0062*/ 	.short	(.L_39 - .L_38)
.L_38:
        /*0064*/ 	.word	0x00000008
.L_39:


//--------------------- .nv.callgraph             --------------------------
	.section	.nv.callgraph,"",@"SHT_CUDA_CALLGRAPH"
	.align	4
	.sectionentsize	8
	.align		4
        /*0000*/ 	.word	0x00000000
	.align		4
        /*0004*/ 	.word	0xffffffff
	.align		4
        /*0008*/ 	.word	0x00000000
	.align		4
        /*000c*/ 	.word	0xfffffffe
	.align		4
        /*0010*/ 	.word	0x00000000
	.align		4
        /*0014*/ 	.word	0xfffffffd
	.align		4
        /*0018*/ 	.word	0x00000000
	.align		4
        /*001c*/ 	.word	0xfffffffc


//--------------------- .text._Z11gpuOptTransPKiPii --------------------------
	.section	.text._Z11gpuOptTransPKiPii,"ax",@progbits
	.align	128
        .global         _Z11gpuOptTransPKiPii
        .type           _Z11gpuOptTransPKiPii,@function
        .size           _Z11gpuOptTransPKiPii,(.L_x_2 - _Z11gpuOptTransPKiPii)
        .other          _Z11gpuOptTransPKiPii,@"STO_CUDA_ENTRY STV_DEFAULT"
_Z11gpuOptTransPKiPii:
.text._Z11gpuOptTransPKiPii:
[----:B------:R-:W-:Y:S01]  /*0000*/  LDC R1, c[0x0][0x37c] ;  /* 0x0000df00ff017b82 */ /* 0x000fe20000000800 */
[----:B------:R-:W0:Y:S07]  /*0010*/  S2R R7, SR_TID.X ;  /* 0x0000000000077919 */ /* 0x000e2e0000002100 */
[----:B------:R-:W0:Y:S01]  /*0020*/  LDC R0, c[0x0][0x360] ;  /* 0x0000d800ff007b82 */ /* 0x000e220000000800 */
[----:B------:R-:W1:Y:S01]  /*0030*/  LDCU UR8, c[0x0][0x390] ;  /* 0x00007200ff0877ac */ /* 0x000e620008000800 */
[----:B------:R-:W2:Y:S01]  /*0040*/  S2R R13, SR_TID.Y ;  /* 0x00000000000d7919 */ /* 0x000ea20000002200 */
[----:B------:R-:W3:Y:S05]  /*0050*/  LDCU.64 UR6, c[0x0][0x358] ;  /* 0x00006b00ff0677ac */ /* 0x000eea0008000a00 */
[----:B------:R-:W0:Y:S08]  /*0060*/  S2UR UR4, SR_CTAID.X ;  /* 0x00000000000479c3 */ /* 0x000e300000002500 */
[----:B------:R-:W2:Y:S08]  /*0070*/  S2UR UR5, SR_CTAID.Y ;  /* 0x00000000000579c3 */ /* 0x000eb00000002600 */
[----:B------:R-:W2:Y:S08]  /*0080*/  LDC R11, c[0x0][0x364] ;  /* 0x0000d900ff0b7b82 */ /* 0x000eb00000000800 */
[----:B------:R-:W4:Y:S01]  /*0090*/  LDC.64 R2, c[0x0][0x380] ;  /* 0x0000e000ff027b82 */ /* 0x000f220000000a00 */
[----:B0-----:R-:W-:-:S07]  /*00a0*/  IMAD R0, R0, UR4, R7 ;  /* 0x0000000400007c24 */ /* 0x001fce000f8e0207 */
[----:B------:R-:W0:Y:S01]  /*00b0*/  LDC.64 R8, c[0x0][0x388] ;  /* 0x0000e200ff087b82 */ /* 0x000e220000000a00 */
[----:B--2---:R-:W-:-:S04]  /*00c0*/  IMAD R11, R11, UR5, R13 ;  /* 0x000000050b0b7c24 */ /* 0x004fc8000f8e020d */
[----:B-1----:R-:W-:-:S04]  /*00d0*/  IMAD R5, R0, UR8, R11 ;  /* 0x0000000800057c24 */ /* 0x002fc8000f8e020b */
[----:B----4-:R-:W-:-:S05]  /*00e0*/  IMAD.WIDE R2, R5, 0x4, R2 ;  /* 0x0000000405027825 */ /* 0x010fca00078e0202 */
[----:B---3--:R1:W2:Y:S01]  /*00f0*/  LDG.E R4, desc[UR6][R2.64] ;  /* 0x0000000602047981 */ /* 0x0082a2000c1e1900 */
[----:B------:R-:W3:Y:S01]  /*0100*/  S2UR UR5, SR_CgaCtaId ;  /* 0x00000000000579c3 */ /* 0x000ee20000008800 */
[----:B------:R-:W-:Y:S01]  /*0110*/  UMOV UR4, 0x400 ;  /* 0x0000040000047882 */ /* 0x000fe20000000000 */
[----:B-1----:R-:W-:-:S04]  /*0120*/  IMAD R3, R11, UR8, R0 ;  /* 0x000000080b037c24 */ /* 0x002fc8000f8e0200 */
[----:B0-----:R-:W-:Y:S01]  /*0130*/  IMAD.WIDE R2, R3, 0x4, R8 ;  /* 0x0000000403027825 */ /* 0x001fe200078e0208 */
[----:B---3--:R-:W-:-:S06]  /*0140*/  ULEA UR4, UR5, UR4, 0x18 ;  /* 0x0000000405047291 */ /* 0x008fcc000f8ec0ff */
[----:B------:R-:W-:-:S04]  /*0150*/  LEA R6, R7, UR4, 0x8 ;  /* 0x0000000407067c11 */ /* 0x000fc8000f8e40ff */
[----:B------:R-:W-:Y:S01]  /*0160*/  LEA R13, R13, R6, 0x3 ;  /* 0x000000060d0d7211 */ /* 0x000fe200078e18ff */
[----:B--2---:R-:W0:Y:S04]  /*0170*/  I2F.F64 R4, R4 ;  /* 0x0000000400047312 */ /* 0x004e280000201c00 */
[----:B0-----:R-:W-:Y:S01]  /*0180*/  STS.64 [R13], R4 ;  /* 0x000000040d007388 */ /* 0x001fe20000000a00 */
[----:B------:R-:W-:Y:S06]  /*0190*/  BAR.SYNC.DEFER_BLOCKING 0x0 ;  /* 0x0000000000007b1d */ /* 0x000fec0000010000 */
[----:B------:R-:W0:Y:S02]  /*01a0*/  LDS.64 R6, [R13] ;  /* 0x000000000d067984 */ /* 0x000e240000000a00 */
[----:B0-----:R-:W0:Y:S02]  /*01b0*/  F2I.F64.TRUNC R7, R6 ;  /* 0x0000000600077311 */ /* 0x001e24000030d100 */
[----:B0-----:R-:W-:Y:S01]  /*01c0*/  STG.E desc[UR6][R2.64], R7 ;  /* 0x0000000702007986 */ /* 0x001fe2000c101906 */
[----:B------:R-:W-:Y:S05]  /*01d0*/  EXIT ;  /* 0x000000000000794d */ /* 0x000fea0003800000 */
.L_x_0:
[----:B------:R-:W-:-:S00]  /*01e0*/  BRA `(.L_x_0) ;  /* 0xfffffffc00fc7947 */ /* 0x000fc0000383ffff */
[----:B------:R-:W-:-:S00]  /*01f0*/  NOP ;  /* 0x0000000000007918 */ /* 0x000fc00000000000 */
        /* <DEDUP_REMOVED lines=8> */
.L_x_2:


//--------------------- .text._Z13gpuNaiveTransPKiPii --------------------------
	.section	.text._Z13gpuNaiveTransPKiPii,"ax",@progbits
	.align	128
        .global         _Z13gpuNaiveTransPKiPii
        .type           _Z13gpuNaiveTransPKiPii,@function
        .size           _Z13gpuNaiveTransPKiPii,(.L_x_3 - _Z13gpuNaiveTransPKiPii)
        .other          _Z13gpuNaiveTransPKiPii,@"STO_CUDA_ENTRY STV_DEFAULT"
_Z13gpuNaiveTransPKiPii:
.text._Z13gpuNaiveTransPKiPii:
        /* <DEDUP_REMOVED lines=10> */
[----:B0-----:R-:W-:-:S02]  /*00a0*/  IMAD R0, R0, UR6, R5 ;  /* 0x0000000600007c24 */ /* 0x001fc4000f8e0205 */
[----:B--2---:R-:W-:-:S04]  /*00b0*/  IMAD R7, R7, UR7, R4 ;  /* 0x0000000707077c24 */ /* 0x004fc8000f8e0204 */
[----:B-1----:R-:W-:-:S04]  /*00c0*/  IMAD R5, R0, UR8, R7 ;  /* 0x0000000800057c24 */ /* 0x002fc8000f8e0207 */
[----:B----4-:R-:W-:Y:S02]  /*00d0*/  IMAD.WIDE R2, R5, 0x4, R2 ;  /* 0x0000000405027825 */ /* 0x010fe400078e0202 */
[----:B------:R-:W0:Y:S04]  /*00e0*/  LDC.64 R4, c[0x0][0x388] ;  /* 0x0000e200ff047b82 */ /* 0x000e280000000a00 */
[----:B---3--:R-:W2:Y:S01]  /*00f0*/  LDG.E R3, desc[UR4][R2.64] ;  /* 0x0000000402037981 */ /* 0x008ea2000c1e1900 */
[----:B------:R-:W-:-:S04]  /*0100*/  IMAD R7, R7, UR8, R0 ;  /* 0x0000000807077c24 */ /* 0x000fc8000f8e0200 */
[----:B0-----:R-:W-:-:S05]  /*0110*/  IMAD.WIDE R4, R7, 0x4, R4 ;  /* 0x0000000407047825 */ /* 0x001fca00078e0204 */
[----:B--2---:R-:W-:Y:S01]  /*0120*/  STG.E desc[UR4][R4.64], R3 ;  /* 0x0000000304007986 */ /* 0x004fe2000c101904 */
[----:B------:R-:W-:Y:S05]  /*0130*/  EXIT ;  /* 0x000000000000794d */ /* 0x000fea0003800000 */
.L_x_1:
        /* <DEDUP_REMOVED lines=12> */
.L_x_3:


//--------------------- .nv.shared._Z11gpuOptTransPKiPii --------------------------
	.section	.nv.shared._Z11gpuOptTransPKiPii,"aw",@nobits
	.sectionflags	@""
	.align	8
.nv.shared._Z11gpuOptTransPKiPii:
	.zero		9216


//--------------------- .nv.shared.reserved.0     --------------------------
	.section	.nv.shared.reserved.0,"aw",@nobits
	.weak		__nv_reservedSMEM_offset_0_alias
	.size		__nv_reservedSMEM_offset_0_alias, 0, 64
	.other		__nv_reservedSMEM_offset_0_alias,@"STO_CUDA_RESERVED_SHARED STV_DEFAULT"
__nv_reservedSMEM_offset_0_alias:
	.zero		0
	.zero		64


//--------------------- .nv.constant0._Z11gpuOptTransPKiPii --------------------------
	.section	.nv.constant0._Z11gpuOptTransPKiPii,"a",@progbits
	.sectionflags	@""
	.align	4
.nv.constant0._Z11gpuOptTransPKiPii:
	.zero		916


//--------------------- .nv.constant0._Z13gpuNaiveTransPKiPii --------------------------
	.section	.nv.constant0._Z13gpuNaiveTransPKiPii,"a",@progbits
	.sectionflags	@""
	.align	4
.nv.constant0._Z13gpuNaiveTransPKiPii:
	.zero		916


//--------------------- SYMBOLS --------------------------

	.type		.nv.reservedSmem.offset0,@object
	.size		.nv.reservedSmem.offset0,0x4
	.type		.nv.reservedSmem.cap,@object
	.size		.nv.reservedSmem.cap,0x4
